//
// Generated by NVIDIA NVVM Compiler
//
// Compiler Build ID: CL-36424714
// Cuda compilation tools, release 13.0, V13.0.88
// Based on NVVM 20.0.0
//

.version 9.0
.target sm_100
.address_size 64

	// .globl	_Z11Gpu_martixNPdS_

.visible .entry _Z11Gpu_martixNPdS_(
	.param .u64 .ptr .align 1 _Z11Gpu_martixNPdS__param_0,
	.param .u64 .ptr .align 1 _Z11Gpu_martixNPdS__param_1
)
{
	.local .align 16 .b8 	__local_depot0[256];
	.reg .b64 	%SP;
	.reg .b64 	%SPL;
	.reg .pred 	%p<3>;
	.reg .b32 	%r<16>;
	.reg .b64 	%rd<16>;
	.reg .b64 	%fd<196>;

	mov.u64 	%SPL, __local_depot0;
	ld.param.u64 	%rd6, [_Z11Gpu_martixNPdS__param_1];
	cvta.to.global.u64 	%rd7, %rd6;
	add.u64 	%rd1, %SPL, 0;
	mov.u32 	%r6, %ctaid.x;
	mov.u32 	%r7, %ntid.x;
	mul.lo.s32 	%r8, %r6, %r7;
	mov.u32 	%r9, %ntid.y;
	mov.u32 	%r10, %tid.x;
	mad.lo.s32 	%r11, %r8, %r9, %r10;
	mov.f64 	%fd97, 0d0000000000000000;
	st.local.v2.f64 	[%rd1], {%fd97, %fd97};
	st.local.v2.f64 	[%rd1+16], {%fd97, %fd97};
	st.local.v2.f64 	[%rd1+32], {%fd97, %fd97};
	st.local.v2.f64 	[%rd1+48], {%fd97, %fd97};
	st.local.v2.f64 	[%rd1+64], {%fd97, %fd97};
	st.local.v2.f64 	[%rd1+80], {%fd97, %fd97};
	st.local.v2.f64 	[%rd1+96], {%fd97, %fd97};
	st.local.v2.f64 	[%rd1+112], {%fd97, %fd97};
	st.local.v2.f64 	[%rd1+128], {%fd97, %fd97};
	st.local.v2.f64 	[%rd1+144], {%fd97, %fd97};
	st.local.v2.f64 	[%rd1+160], {%fd97, %fd97};
	st.local.v2.f64 	[%rd1+176], {%fd97, %fd97};
	st.local.v2.f64 	[%rd1+192], {%fd97, %fd97};
	st.local.v2.f64 	[%rd1+208], {%fd97, %fd97};
	st.local.v2.f64 	[%rd1+224], {%fd97, %fd97};
	st.local.v2.f64 	[%rd1+240], {%fd97, %fd97};
	shl.b32 	%r12, %r11, 5;
	mul.wide.s32 	%rd9, %r12, 8;
	add.s64 	%rd2, %rd7, %rd9;
	ld.global.f64 	%fd195, [%rd2];
	ld.global.f64 	%fd194, [%rd2+8];
	ld.global.f64 	%fd193, [%rd2+16];
	ld.global.f64 	%fd192, [%rd2+24];
	ld.global.f64 	%fd191, [%rd2+32];
	ld.global.f64 	%fd190, [%rd2+40];
	ld.global.f64 	%fd189, [%rd2+48];
	ld.global.f64 	%fd188, [%rd2+56];
	ld.global.f64 	%fd187, [%rd2+64];
	ld.global.f64 	%fd186, [%rd2+72];
	ld.global.f64 	%fd185, [%rd2+80];
	ld.global.f64 	%fd184, [%rd2+88];
	ld.global.f64 	%fd183, [%rd2+96];
	ld.global.f64 	%fd182, [%rd2+104];
	ld.global.f64 	%fd181, [%rd2+112];
	ld.global.f64 	%fd180, [%rd2+120];
	ld.global.f64 	%fd179, [%rd2+128];
	ld.global.f64 	%fd178, [%rd2+136];
	ld.global.f64 	%fd177, [%rd2+144];
	ld.global.f64 	%fd176, [%rd2+152];
	ld.global.f64 	%fd175, [%rd2+160];
	ld.global.f64 	%fd174, [%rd2+168];
	ld.global.f64 	%fd173, [%rd2+176];
	ld.global.f64 	%fd172, [%rd2+184];
	ld.global.f64 	%fd171, [%rd2+192];
	ld.global.f64 	%fd170, [%rd2+200];
	ld.global.f64 	%fd169, [%rd2+208];
	ld.global.f64 	%fd168, [%rd2+216];
	ld.global.f64 	%fd167, [%rd2+224];
	ld.global.f64 	%fd166, [%rd2+232];
	ld.global.f64 	%fd165, [%rd2+240];
	ld.global.f64 	%fd164, [%rd2+248];
	mov.b32 	%r14, 0;
$L__BB0_1:
	mov.b32 	%r15, 0;
	mov.b64 	%rd15, 0;
$L__BB0_2:
	ld.param.u64 	%rd14, [_Z11Gpu_martixNPdS__param_0];
	add.s64 	%rd11, %rd1, %rd15;
	ld.local.f64 	%fd98, [%rd11];
	cvta.to.global.u64 	%rd12, %rd14;
	add.s64 	%rd13, %rd12, %rd15;
	ld.global.f64 	%fd99, [%rd13];
	fma.rn.f64 	%fd100, %fd195, %fd99, %fd98;
	ld.global.f64 	%fd101, [%rd13+256];
	fma.rn.f64 	%fd102, %fd194, %fd101, %fd100;
	ld.global.f64 	%fd103, [%rd13+512];
	fma.rn.f64 	%fd104, %fd193, %fd103, %fd102;
	ld.global.f64 	%fd105, [%rd13+768];
	fma.rn.f64 	%fd106, %fd192, %fd105, %fd104;
	ld.global.f64 	%fd107, [%rd13+1024];
	fma.rn.f64 	%fd108, %fd191, %fd107, %fd106;
	ld.global.f64 	%fd109, [%rd13+1280];
	fma.rn.f64 	%fd110, %fd190, %fd109, %fd108;
	ld.global.f64 	%fd111, [%rd13+1536];
	fma.rn.f64 	%fd112, %fd189, %fd111, %fd110;
	ld.global.f64 	%fd113, [%rd13+1792];
	fma.rn.f64 	%fd114, %fd188, %fd113, %fd112;
	ld.global.f64 	%fd115, [%rd13+2048];
	fma.rn.f64 	%fd116, %fd187, %fd115, %fd114;
	ld.global.f64 	%fd117, [%rd13+2304];
	fma.rn.f64 	%fd118, %fd186, %fd117, %fd116;
	ld.global.f64 	%fd119, [%rd13+2560];
	fma.rn.f64 	%fd120, %fd185, %fd119, %fd118;
	ld.global.f64 	%fd121, [%rd13+2816];
	fma.rn.f64 	%fd122, %fd184, %fd121, %fd120;
	ld.global.f64 	%fd123, [%rd13+3072];
	fma.rn.f64 	%fd124, %fd183, %fd123, %fd122;
	ld.global.f64 	%fd125, [%rd13+3328];
	fma.rn.f64 	%fd126, %fd182, %fd125, %fd124;
	ld.global.f64 	%fd127, [%rd13+3584];
	fma.rn.f64 	%fd128, %fd181, %fd127, %fd126;
	ld.global.f64 	%fd129, [%rd13+3840];
	fma.rn.f64 	%fd130, %fd180, %fd129, %fd128;
	ld.global.f64 	%fd131, [%rd13+4096];
	fma.rn.f64 	%fd132, %fd179, %fd131, %fd130;
	ld.global.f64 	%fd133, [%rd13+4352];
	fma.rn.f64 	%fd134, %fd178, %fd133, %fd132;
	ld.global.f64 	%fd135, [%rd13+4608];
	fma.rn.f64 	%fd136, %fd177, %fd135, %fd134;
	ld.global.f64 	%fd137, [%rd13+4864];
	fma.rn.f64 	%fd138, %fd176, %fd137, %fd136;
	ld.global.f64 	%fd139, [%rd13+5120];
	fma.rn.f64 	%fd140, %fd175, %fd139, %fd138;
	ld.global.f64 	%fd141, [%rd13+5376];
	fma.rn.f64 	%fd142, %fd174, %fd141, %fd140;
	ld.global.f64 	%fd143, [%rd13+5632];
	fma.rn.f64 	%fd144, %fd173, %fd143, %fd142;
	ld.global.f64 	%fd145, [%rd13+5888];
	fma.rn.f64 	%fd146, %fd172, %fd145, %fd144;
	ld.global.f64 	%fd147, [%rd13+6144];
	fma.rn.f64 	%fd148, %fd171, %fd147, %fd146;
	ld.global.f64 	%fd149, [%rd13+6400];
	fma.rn.f64 	%fd150, %fd170, %fd149, %fd148;
	ld.global.f64 	%fd151, [%rd13+6656];
	fma.rn.f64 	%fd152, %fd169, %fd151, %fd150;
	ld.global.f64 	%fd153, [%rd13+6912];
	fma.rn.f64 	%fd154, %fd168, %fd153, %fd152;
	ld.global.f64 	%fd155, [%rd13+7168];
	fma.rn.f64 	%fd156, %fd167, %fd155, %fd154;
	ld.global.f64 	%fd157, [%rd13+7424];
	fma.rn.f64 	%fd158, %fd166, %fd157, %fd156;
	ld.global.f64 	%fd159, [%rd13+7680];
	fma.rn.f64 	%fd160, %fd165, %fd159, %fd158;
	ld.global.f64 	%fd161, [%rd13+7936];
	fma.rn.f64 	%fd162, %fd164, %fd161, %fd160;
	st.local.f64 	[%rd11], %fd162;
	add.s32 	%r15, %r15, 1;
	add.s64 	%rd15, %rd15, 8;
	setp.ne.s32 	%p1, %r15, 32;
	@%p1 bra 	$L__BB0_2;
	ld.local.v2.f64 	{%fd195, %fd194}, [%rd1];
	st.global.f64 	[%rd2], %fd195;
	st.global.f64 	[%rd2+8], %fd194;
	mov.f64 	%fd163, 0d0000000000000000;
	st.local.v2.f64 	[%rd1], {%fd163, %fd163};
	ld.local.v2.f64 	{%fd193, %fd192}, [%rd1+16];
	st.global.f64 	[%rd2+16], %fd193;
	st.global.f64 	[%rd2+24], %fd192;
	st.local.v2.f64 	[%rd1+16], {%fd163, %fd163};
	ld.local.v2.f64 	{%fd191, %fd190}, [%rd1+32];
	st.global.f64 	[%rd2+32], %fd191;
	st.global.f64 	[%rd2+40], %fd190;
	st.local.v2.f64 	[%rd1+32], {%fd163, %fd163};
	ld.local.v2.f64 	{%fd189, %fd188}, [%rd1+48];
	st.global.f64 	[%rd2+48], %fd189;
	st.global.f64 	[%rd2+56], %fd188;
	st.local.v2.f64 	[%rd1+48], {%fd163, %fd163};
	ld.local.v2.f64 	{%fd187, %fd186}, [%rd1+64];
	st.global.f64 	[%rd2+64], %fd187;
	st.global.f64 	[%rd2+72], %fd186;
	st.local.v2.f64 	[%rd1+64], {%fd163, %fd163};
	ld.local.v2.f64 	{%fd185, %fd184}, [%rd1+80];
	st.global.f64 	[%rd2+80], %fd185;
	st.global.f64 	[%rd2+88], %fd184;
	st.local.v2.f64 	[%rd1+80], {%fd163, %fd163};
	ld.local.v2.f64 	{%fd183, %fd182}, [%rd1+96];
	st.global.f64 	[%rd2+96], %fd183;
	st.global.f64 	[%rd2+104], %fd182;
	st.local.v2.f64 	[%rd1+96], {%fd163, %fd163};
	ld.local.v2.f64 	{%fd181, %fd180}, [%rd1+112];
	st.global.f64 	[%rd2+112], %fd181;
	st.global.f64 	[%rd2+120], %fd180;
	st.local.v2.f64 	[%rd1+112], {%fd163, %fd163};
	ld.local.v2.f64 	{%fd179, %fd178}, [%rd1+128];
	st.global.f64 	[%rd2+128], %fd179;
	st.global.f64 	[%rd2+136], %fd178;
	st.local.v2.f64 	[%rd1+128], {%fd163, %fd163};
	ld.local.v2.f64 	{%fd177, %fd176}, [%rd1+144];
	st.global.f64 	[%rd2+144], %fd177;
	st.global.f64 	[%rd2+152], %fd176;
	st.local.v2.f64 	[%rd1+144], {%fd163, %fd163};
	ld.local.v2.f64 	{%fd175, %fd174}, [%rd1+160];
	st.global.f64 	[%rd2+160], %fd175;
	st.global.f64 	[%rd2+168], %fd174;
	st.local.v2.f64 	[%rd1+160], {%fd163, %fd163};
	ld.local.v2.f64 	{%fd173, %fd172}, [%rd1+176];
	st.global.f64 	[%rd2+176], %fd173;
	st.global.f64 	[%rd2+184], %fd172;
	st.local.v2.f64 	[%rd1+176], {%fd163, %fd163};
	ld.local.v2.f64 	{%fd171, %fd170}, [%rd1+192];
	st.global.f64 	[%rd2+192], %fd171;
	st.global.f64 	[%rd2+200], %fd170;
	st.local.v2.f64 	[%rd1+192], {%fd163, %fd163};
	ld.local.v2.f64 	{%fd169, %fd168}, [%rd1+208];
	st.global.f64 	[%rd2+208], %fd169;
	st.global.f64 	[%rd2+216], %fd168;
	st.local.v2.f64 	[%rd1+208], {%fd163, %fd163};
	ld.local.v2.f64 	{%fd167, %fd166}, [%rd1+224];
	st.global.f64 	[%rd2+224], %fd167;
	st.global.f64 	[%rd2+232], %fd166;
	st.local.v2.f64 	[%rd1+224], {%fd163, %fd163};
	ld.local.v2.f64 	{%fd165, %fd164}, [%rd1+240];
	st.global.f64 	[%rd2+240], %fd165;
	st.global.f64 	[%rd2+248], %fd164;
	st.local.v2.f64 	[%rd1+240], {%fd163, %fd163};
	add.s32 	%r14, %r14, 1;
	setp.ne.s32 	%p2, %r14, 64;
	@%p2 bra 	$L__BB0_1;
	ret;

}


// ===== COMPILED SASS (sm_100) =====

	.target	sm_100

	.elftype	@"ET_EXEC"


//--------------------- .note.nv.tkinfo           --------------------------
	.section	.note.nv.tkinfo,"",@"SHT_NOTE"
	.sectionflags	@"SHF_NOTE_NV_TKINFO"
	.tkinfo
        /*0018*/ 	.word	0x00000002
        /*0030*/ 	.string	""
        /*0030*/ 	.string	"ptxas"
        /*0030*/ 	.string	"Cuda compilation tools, release 13.0, V13.0.88"
        /*0030*/ 	.string	"Build cuda_13.0.r13.0/compiler.36424714_0"
        /*0030*/ 	.string	"-arch sm_100 -m 64 "



//--------------------- .note.nv.cuinfo           --------------------------
	.section	.note.nv.cuinfo,"",@"SHT_NOTE"
	.sectionflags	@"SHF_NOTE_NV_CUINFO"
        /*0018*/ 	.short	0x0002
        /*001a*/ 	.short	0x0064
        /*001c*/ 	.short	0x0082
	.zero		2


//--------------------- .nv.info                  --------------------------
	.section	.nv.info,"",@"SHT_CUDA_INFO"
	.align	4


	//----- nvinfo : EIATTR_REGCOUNT
	.align		4
        /*0000*/ 	.byte	0x04, 0x2f
        /*0002*/ 	.short	(.L_1 - .L_0)
	.align		4
.L_0:
        /*0004*/ 	.word	index@(_Z11Gpu_martixNPdS_)
        /*0008*/ 	.word	0x0000005e


	//----- nvinfo : EIATTR_FRAME_SIZE
	.align		4
.L_1:
        /*000c*/ 	.byte	0x04, 0x11
        /*000e*/ 	.short	(.L_3 - .L_2)
	.align		4
.L_2:
        /*0010*/ 	.word	index@(_Z11Gpu_martixNPdS_)
        /*0014*/ 	.word	0x00000100


	//----- nvinfo : EIATTR_MIN_STACK_SIZE
	.align		4
.L_3:
        /*0018*/ 	.byte	0x04, 0x12
        /*001a*/ 	.short	(.L_5 - .L_4)
	.align		4
.L_4:
        /*001c*/ 	.word	index@(_Z11Gpu_martixNPdS_)
        /*0020*/ 	.word	0x00000100
.L_5:


//--------------------- .nv.compat                --------------------------
	.section	.nv.compat,"",@"SHT_CUDA_COMPAT_INFO"
	.align	4
        /*0000*/ 	.byte	0x02, 0x09, 0x00, 0x00, 0x02, 0x02, 0x01, 0x00, 0x02, 0x05, 0x05, 0x00, 0x03, 0x07, 0x01, 0x01
        /*0010*/ 	.byte	0x02, 0x03, 0x00, 0x00, 0x02, 0x06, 0x01, 0x00, 0x04, 0x0b, 0x08, 0x00, 0x01, 0x00, 0x00, 0x00
        /*0020*/ 	.byte	0x00, 0x00, 0x00, 0x00


//--------------------- .nv.info._Z11Gpu_martixNPdS_ --------------------------
	.section	.nv.info._Z11Gpu_martixNPdS_,"",@"SHT_CUDA_INFO"
	.sectionflags	@""
	.align	4


	//----- nvinfo : EIATTR_CUDA_API_VERSION
	.align		4
        /*0000*/ 	.byte	0x04, 0x37
        /*0002*/ 	.short	(.L_7 - .L_6)
.L_6:
        /*0004*/ 	.word	0x00000082


	//----- nvinfo : EIATTR_KPARAM_INFO
	.align		4
.L_7:
        /*0008*/ 	.byte	0x04, 0x17
        /*000a*/ 	.short	(.L_9 - .L_8)
.L_8:
        /*000c*/ 	.word	0x00000000
        /*0010*/ 	.short	0x0001
        /*0012*/ 	.short	0x0008
        /*0014*/ 	.byte	0x00, 0xf5, 0x21, 0x00


	//----- nvinfo : EIATTR_KPARAM_INFO
	.align		4
.L_9:
        /*0018*/ 	.byte	0x04, 0x17
        /*001a*/ 	.short	(.L_11 - .L_10)
.L_10:
        /*001c*/ 	.word	0x00000000
        /*0020*/ 	.short	0x0000
        /*0022*/ 	.short	0x0000
        /*0024*/ 	.byte	0x00, 0xf5, 0x21, 0x00


	//----- nvinfo : EIATTR_SPARSE_MMA_MASK
	.align		4
.L_11:
        /*0028*/ 	.byte	0x03, 0x50
        /*002a*/ 	.short	0x0000


	//----- nvinfo : EIATTR_MAXREG_COUNT
	.align		4
        /*002c*/ 	.byte	0x03, 0x1b
        /*002e*/ 	.short	0x00ff


	//----- nvinfo : EIATTR_MERCURY_ISA_VERSION
	.align		4
        /*0030*/ 	.byte	0x03, 0x5f
        /*0032*/ 	.short	0x0101


	//----- nvinfo : EIATTR_VRC_CTA_INIT_COUNT
	.align		4
        /*0034*/ 	.byte	0x02, 0x4a
	.zero		1
	.zero		1


	//----- nvinfo : EIATTR_EXIT_INSTR_OFFSETS
	.align		4
        /*0038*/ 	.byte	0x04, 0x1c
        /*003a*/ 	.short	(.L_13 - .L_12)


	//   ....[0]....
.L_12:
        /*003c*/ 	.word	0x00000ce0


	//----- nvinfo : EIATTR_CBANK_PARAM_SIZE
	.align		4
.L_13:
        /*0040*/ 	.byte	0x03, 0x19
        /*0042*/ 	.short	0x0010


	//----- nvinfo : EIATTR_PARAM_CBANK
	.align		4
        /*0044*/ 	.byte	0x04, 0x0a
        /*0046*/ 	.short	(.L_15 - .L_14)
	.align		4
.L_14:
        /*0048*/ 	.word	index@(.nv.constant0._Z11Gpu_martixNPdS_)
        /*004c*/ 	.short	0x0380
        /*004e*/ 	.short	0x0010


	//----- nvinfo : EIATTR_SW_WAR
	.align		4
.L_15:
        /*0050*/ 	.byte	0x04, 0x36
        /*0052*/ 	.short	(.L_17 - .L_16)
.L_16:
        /*0054*/ 	.word	0x00000008
.L_17:


//--------------------- .nv.callgraph             --------------------------
	.section	.nv.callgraph,"",@"SHT_CUDA_CALLGRAPH"
	.align	4
	.sectionentsize	8
	.align		4
        /*0000*/ 	.word	0x00000000
	.align		4
        /*0004*/ 	.word	0xffffffff
	.align		4
        /*0008*/ 	.word	0x00000000
	.align		4
        /*000c*/ 	.word	0xfffffffe
	.align		4
        /*0010*/ 	.word	0x00000000
	.align		4
        /*0014*/ 	.word	0xfffffffd
	.align		4
        /*0018*/ 	.word	0x00000000
	.align		4
        /*001c*/ 	.word	0xfffffffc


//--------------------- .text._Z11Gpu_martixNPdS_ --------------------------
	.section	.text._Z11Gpu_martixNPdS_,"ax",@progbits
	.align	128
        .global         _Z11Gpu_martixNPdS_
        .type           _Z11Gpu_martixNPdS_,@function
        .size           _Z11Gpu_martixNPdS_,(.L_x_3 - _Z11Gpu_martixNPdS_)
        .other          _Z11Gpu_martixNPdS_,@"STO_CUDA_ENTRY STV_DEFAULT"
_Z11Gpu_martixNPdS_:
.text._Z11Gpu_martixNPdS_:
[----:B------:R-:W0:Y:S01]  /*0000*/  LDC R1, c[0x0][0x37c] ;  /* 0x0000df00ff017b82 */ /* 0x000e220000000800 */
[----:B------:R-:W1:Y:S07]  /*0010*/  S2R R5, SR_TID.X ;  /* 0x0000000000057919 */ /* 0x000e6e0000002100 */
[----:B------:R-:W2:Y:S01]  /*0020*/  S2UR UR4, SR_CTAID.X ;  /* 0x00000000000479c3 */ /* 0x000ea20000002500 */
[----:B------:R-:W2:Y:S01]  /*0030*/  LDCU UR5, c[0x0][0x360] ;  /* 0x00006c00ff0577ac */ /* 0x000ea20008000800 */
[----:B0-----:R-:W-:Y:S01]  /*0040*/  VIADD R1, R1, 0xffffff00 ;  /* 0xffffff0001017836 */ /* 0x001fe20000000000 */
[----:B------:R-:W0:Y:S05]  /*0050*/  LDCU.64 UR6, c[0x0][0x358] ;  /* 0x00006b00ff0677ac */ /* 0x000e2a0008000a00 */
[----:B------:R-:W1:Y:S08]  /*0060*/  LDC R0, c[0x0][0x364] ;  /* 0x0000d900ff007b82 */ /* 0x000e700000000800 */
[----:B------:R-:W3:Y:S01]  /*0070*/  LDC.64 R2, c[0x0][0x388] ;  /* 0x0000e200ff027b82 */ /* 0x000ee20000000a00 */
[----:B--2---:R-:W-:-:S06]  /*0080*/  UIMAD UR4, UR4, UR5, URZ ;  /* 0x00000005040472a4 */ /* 0x004fcc000f8e02ff */
[----:B-1----:R-:W-:-:S04]  /*0090*/  IMAD R0, R0, UR4, R5 ;  /* 0x0000000400007c24 */ /* 0x002fc8000f8e0205 */
[----:B------:R-:W-:-:S04]  /*00a0*/  IMAD.SHL.U32 R5, R0, 0x20, RZ ;  /* 0x0000002000057824 */ /* 0x000fc800078e00ff */
[----:B---3--:R-:W-:-:S05]  /*00b0*/  IMAD.WIDE R2, R5, 0x8, R2 ;  /* 0x0000000805027825 */ /* 0x008fca00078e0202 */
[----:B0-----:R0:W5:Y:S04]  /*00c0*/  LDG.E.64 R64, desc[UR6][R2.64] ;  /* 0x0000000602407981 */ /* 0x001168000c1e1b00 */
[----:B------:R0:W5:Y:S04]  /*00d0*/  LDG.E.64 R66, desc[UR6][R2.64+0x8] ;  /* 0x0000080602427981 */ /* 0x000168000c1e1b00 */
        /* <DEDUP_REMOVED lines=29> */
[----:B------:R0:W5:Y:S01]  /*02b0*/  LDG.E.64 R62, desc[UR6][R2.64+0xf8] ;  /* 0x0000f806023e7981 */ /* 0x000162000c1e1b00 */
[----:B------:R-:W-:-:S03]  /*02c0*/  UMOV UR4, URZ ;  /* 0x000000ff00047c82 */ /* 0x000fc60008000000 */
[----:B------:R0:W-:Y:S04]  /*02d0*/  STL.128 [R1], RZ ;  /* 0x000000ff01007387 */ /* 0x0001e80000100c00 */
[----:B------:R0:W-:Y:S04]  /*02e0*/  STL.128 [R1+0x10], RZ ;  /* 0x000010ff01007387 */ /* 0x0001e80000100c00 */
        /* <DEDUP_REMOVED lines=13> */
[----:B------:R0:W-:Y:S02]  /*03c0*/  STL.128 [R1+0xf0], RZ ;  /* 0x0000f0ff01007387 */ /* 0x0001e40000100c00 */
.L_x_1:
[----:B------:R-:W-:Y:S02]  /*03d0*/  HFMA2 R0, -RZ, RZ, 0, 0 ;  /* 0x00000000ff007431 */ /* 0x000fe400000001ff */
[----:B------:R-:W-:Y:S01]  /*03e0*/  IMAD.MOV.U32 R80, RZ, RZ, RZ ;  /* 0x000000ffff507224 */ /* 0x000fe200078e00ff */
[----:B-1----:R-:W1:Y:S01]  /*03f0*/  LDCU.64 UR8, c[0x0][0x380] ;  /* 0x00007000ff0877ac */ /* 0x002e620008000a00 */
[----:B------:R-:W-:-:S05]  /*0400*/  UMOV UR5, URZ ;  /* 0x000000ff00057c82 */ /* 0x000fca0008000000 */
.L_x_0:
[----:B-1----:R-:W-:Y:S02]  /*0410*/  IADD3 R70, P0, PT, R0, UR8, RZ ;  /* 0x0000000800467c10 */ /* 0x002fe4000ff1e0ff */
[----:B--2---:R-:W-:Y:S02]  /*0420*/  IADD3 R81, PT, PT, R1, R0, RZ ;  /* 0x0000000001517210 */ /* 0x004fe40007ffe0ff */
[----:B------:R-:W-:-:S03]  /*0430*/  IADD3.X R71, PT, PT, R80, UR9, RZ, P0, !PT ;  /* 0x0000000950477c10 */ /* 0x000fc600087fe4ff */
[----:B------:R-:W2:Y:S04]  /*0440*/  LDL.64 R78, [R81] ;  /* 0x00000000514e7983 */ /* 0x000ea80000100a00 */
[----:B------:R-:W2:Y:S04]  /*0450*/  LDG.E.64 R86, desc[UR6][R70.64] ;  /* 0x0000000646567981 */ /* 0x000ea8000c1e1b00 */
[----:B------:R-:W3:Y:S04]  /*0460*/  LDG.E.64 R84, desc[UR6][R70.64+0x100] ;  /* 0x0001000646547981 */ /* 0x000ee8000c1e1b00 */
[----:B------:R-:W4:Y:S04]  /*0470*/  LDG.E.64 R76, desc[UR6][R70.64+0x200] ;  /* 0x00020006464c7981 */ /* 0x000f28000c1e1b00 */
[----:B------:R-:W4:Y:S04]  /*0480*/  LDG.E.64 R72, desc[UR6][R70.64+0x300] ;  /* 0x0003000646487981 */ /* 0x000f28000c1e1b00 */
[----:B------:R-:W4:Y:S04]  /*0490*/  LDG.E.64 R68, desc[UR6][R70.64+0x400] ;  /* 0x0004000646447981 */ /* 0x000f28000c1e1b00 */
[----:B------:R-:W4:Y:S04]  /*04a0*/  LDG.E.64 R74, desc[UR6][R70.64+0x500] ;  /* 0x00050006464a7981 */ /* 0x000f28000c1e1b00 */
[----:B------:R-:W4:Y:S04]  /*04b0*/  LDG.E.64 R82, desc[UR6][R70.64+0x600] ;  /* 0x0006000646527981 */ /* 0x000f28000c1e1b00 */
[----:B------:R-:W4:Y:S01]  /*04c0*/  LDG.E.64 R90, desc[UR6][R70.64+0x1f00] ;  /* 0x001f0006465a7981 */ /* 0x000f22000c1e1b00 */
[----:B--2--5:R-:W-:-:S03]  /*04d0*/  DFMA R86, R86, R64, R78 ;  /* 0x000000405656722b */ /* 0x024fc6000000004e */
[----:B------:R-:W2:Y:S05]  /*04e0*/  LDG.E.64 R78, desc[UR6][R70.64+0x700] ;  /* 0x00070006464e7981 */ /* 0x000eaa000c1e1b00 */
[----:B---3--:R-:W-:Y:S02]  /*04f0*/  DFMA R84, R84, R66, R86 ;  /* 0x000000425454722b */ /* 0x008fe40000000056 */
[----:B------:R-:W3:Y:S06]  /*0500*/  LDG.E.64 R86, desc[UR6][R70.64+0x800] ;  /* 0x0008000646567981 */ /* 0x000eec000c1e1b00 */
[----:B----4-:R-:W-:Y:S01]  /*0510*/  DFMA R84, R76, R4, R84 ;  /* 0x000000044c54722b */ /* 0x010fe20000000054 */
[----:B------:R-:W4:Y:S07]  /*0520*/  LDG.E.64 R76, desc[UR6][R70.64+0x900] ;  /* 0x00090006464c7981 */ /* 0x000f2e000c1e1b00 */
[----:B------:R-:W-:Y:S01]  /*0530*/  DFMA R84, R72, R6, R84 ;  /* 0x000000064854722b */ /* 0x000fe20000000054 */
[----:B------:R-:W4:Y:S07]  /*0540*/  LDG.E.64 R72, desc[UR6][R70.64+0xa00] ;  /* 0x000a000646487981 */ /* 0x000f2e000c1e1b00 */
[----:B------:R-:W-:Y:S01]  /*0550*/  DFMA R84, R68, R8, R84 ;  /* 0x000000084454722b */ /* 0x000fe20000000054 */
[----:B------:R-:W4:Y:S07]  /*0560*/  LDG.E.64 R68, desc[UR6][R70.64+0xb00] ;  /* 0x000b000646447981 */ /* 0x000f2e000c1e1b00 */
[----:B------:R-:W-:Y:S01]  /*0570*/  DFMA R84, R74, R10, R84 ;  /* 0x0000000a4a54722b */ /* 0x000fe20000000054 */
[----:B------:R-:W4:Y:S07]  /*0580*/  LDG.E.64 R74, desc[UR6][R70.64+0xc00] ;  /* 0x000c0006464a7981 */ /* 0x000f2e000c1e1b00 */
[----:B------:R-:W-:-:S02]  /*0590*/  DFMA R88, R82, R12, R84 ;  /* 0x0000000c5258722b */ /* 0x000fc40000000054 */
[----:B------:R-:W4:Y:S04]  /*05a0*/  LDG.E.64 R84, desc[UR6][R70.64+0xd00] ;  /* 0x000d000646547981 */ /* 0x000f28000c1e1b00 */
[----:B------:R-:W4:Y:S02]  /*05b0*/  LDG.E.64 R82, desc[UR6][R70.64+0xe00] ;  /* 0x000e000646527981 */ /* 0x000f24000c1e1b00 */
[----:B--2---:R-:W-:-:S08]  /*05c0*/  DFMA R78, R78, R14, R88 ;  /* 0x0000000e4e4e722b */ /* 0x004fd00000000058 */
[----:B---3--:R-:W-:Y:S02]  /*05d0*/  DFMA R86, R86, R16, R78 ;  /* 0x000000105656722b */ /* 0x008fe4000000004e */
[----:B------:R-:W2:Y:S06]  /*05e0*/  LDG.E.64 R78, desc[UR6][R70.64+0xf00] ;  /* 0x000f0006464e7981 */ /* 0x000eac000c1e1b00 */
[----:B----4-:R-:W-:Y:S01]  /*05f0*/  DFMA R86, R76, R18, R86 ;  /* 0x000000124c56722b */ /* 0x010fe20000000056 */
[----:B------:R-:W3:Y:S07]  /*0600*/  LDG.E.64 R76, desc[UR6][R70.64+0x1000] ;  /* 0x00100006464c7981 */ /* 0x000eee000c1e1b00 */
[----:B------:R-:W-:Y:S01]  /*0610*/  DFMA R86, R72, R20, R86 ;  /* 0x000000144856722b */ /* 0x000fe20000000056 */
        /* <DEDUP_REMOVED lines=11> */
[----:B---3--:R-:W-:Y:S01]  /*06d0*/  DFMA R78, R76, R32, R78 ;  /* 0x000000204c4e722b */ /* 0x008fe2000000004e */
[----:B------:R-:W2:Y:S07]  /*06e0*/  LDG.E.64 R76, desc[UR6][R70.64+0x1700] ;  /* 0x00170006464c7981 */ /* 0x000eae000c1e1b00 */
[----:B----4-:R-:W-:Y:S01]  /*06f0*/  DFMA R78, R72, R34, R78 ;  /* 0x00000022484e722b */ /* 0x010fe2000000004e */
[----:B------:R-:W3:Y:S07]  /*0700*/  LDG.E.64 R72, desc[UR6][R70.64+0x1800] ;  /* 0x0018000646487981 */ /* 0x000eee000c1e1b00 */
[----:B------:R-:W-:Y:S01]  /*0710*/  DFMA R78, R68, R36, R78 ;  /* 0x00000024444e722b */ /* 0x000fe2000000004e */
[----:B------:R-:W4:Y:S07]  /*0720*/  LDG.E.64 R68, desc[UR6][R70.64+0x1900] ;  /* 0x0019000646447981 */ /* 0x000f2e000c1e1b00 */
[----:B------:R-:W-:Y:S01]  /*0730*/  DFMA R78, R74, R38, R78 ;  /* 0x000000264a4e722b */ /* 0x000fe2000000004e */
[----:B------:R-:W4:Y:S07]  /*0740*/  LDG.E.64 R74, desc[UR6][R70.64+0x1a00] ;  /* 0x001a0006464a7981 */ /* 0x000f2e000c1e1b00 */
[----:B------:R-:W-:-:S02]  /*0750*/  DFMA R84, R84, R40, R78 ;  /* 0x000000285454722b */ /* 0x000fc4000000004e */
[----:B------:R-:W4:Y:S06]  /*0760*/  LDG.E.64 R78, desc[UR6][R70.64+0x1b00] ;  /* 0x001b0006464e7981 */ /* 0x000f2c000c1e1b00 */
[----:B------:R-:W-:Y:S02]  /*0770*/  DFMA R86, R86, R42, R84 ;  /* 0x0000002a5656722b */ /* 0x000fe40000000054 */
[----:B------:R-:W4:Y:S06]  /*0780*/  LDG.E.64 R84, desc[UR6][R70.64+0x1c00] ;  /* 0x001c000646547981 */ /* 0x000f2c000c1e1b00 */
[----:B------:R-:W-:-:S02]  /*0790*/  DFMA R88, R82, R44, R86 ;  /* 0x0000002c5258722b */ /* 0x000fc40000000056 */
[----:B------:R-:W4:Y:S04]  /*07a0*/  LDG.E.64 R86, desc[UR6][R70.64+0x1d00] ;  /* 0x001d000646567981 */ /* 0x000f28000c1e1b00 */
[----:B------:R-:W4:Y:S01]  /*07b0*/  LDG.E.64 R82, desc[UR6][R70.64+0x1e00] ;  /* 0x001e000646527981 */ /* 0x000f22000c1e1b00 */
[----:B------:R-:W-:-:S04]  /*07c0*/  UIADD3 UR5, UPT, UPT, UR5, 0x1, URZ ;  /* 0x0000000105057890 */ /* 0x000fc8000fffe0ff */
[----:B------:R-:W-:Y:S01]  /*07d0*/  UISETP.NE.AND UP0, UPT, UR5, 0x20, UPT ;  /* 0x000000200500788c */ /* 0x000fe2000bf05270 */
[----:B------:R-:W-:-:S04]  /*07e0*/  IADD3 R0, P0, PT, R0, 0x8, RZ ;  /* 0x0000000800007810 */ /* 0x000fc80007f1e0ff */
[----:B------:R-:W-:Y:S01]  /*07f0*/  IADD3.X R80, PT, PT, RZ, R80, RZ, P0, !PT ;  /* 0x00000050ff507210 */ /* 0x000fe200007fe4ff */
[----:B--2---:R-:W-:-:S08]  /*0800*/  DFMA R76, R76, R46, R88 ;  /* 0x0000002e4c4c722b */ /* 0x004fd00000000058 */
[----:B---3--:R-:W-:-:S08]  /*0810*/  DFMA R72, R72, R48, R76 ;  /* 0x000000304848722b */ /* 0x008fd0000000004c */
[----:B----4-:R-:W-:-:S08]  /*0820*/  DFMA R68, R68, R50, R72 ;  /* 0x000000324444722b */ /* 0x010fd00000000048 */
[----:B------:R-:W-:-:S08]  /*0830*/  DFMA R68, R74, R52, R68 ;  /* 0x000000344a44722b */ /* 0x000fd00000000044 */
[----:B------:R-:W-:-:S08]  /*0840*/  DFMA R68, R78, R54, R68 ;  /* 0x000000364e44722b */ /* 0x000fd00000000044 */
[----:B------:R-:W-:-:S08]  /*0850*/  DFMA R68, R84, R56, R68 ;  /* 0x000000385444722b */ /* 0x000fd00000000044 */
[----:B------:R-:W-:-:S08]  /*0860*/  DFMA R68, R86, R58, R68 ;  /* 0x0000003a5644722b */ /* 0x000fd00000000044 */
[----:B------:R-:W-:-:S08]  /*0870*/  DFMA R68, R82, R60, R68 ;  /* 0x0000003c5244722b */ /* 0x000fd00000000044 */
[----:B------:R-:W-:-:S07]  /*0880*/  DFMA R68, R90, R62, R68 ;  /* 0x0000003e5a44722b */ /* 0x000fce0000000044 */
[----:B------:R2:W-:Y:S01]  /*0890*/  STL.64 [R81], R68 ;  /* 0x0000004451007387 */ /* 0x0005e20000100a00 */
[----:B------:R-:W-:Y:S05]  /*08a0*/  BRA.U UP0, `(.L_x_0) ;  /* 0xfffffff900d87547 */ /* 0x000fea000b83ffff */
[----:B------:R-:W3:Y:S04]  /*08b0*/  LDL.128 R64, [R1] ;  /* 0x0000000001407983 */ /* 0x000ee80000100c00 */
[----:B------:R-:W4:Y:S04]  /*08c0*/  LDL.128 R4, [R1+0x10] ;  /* 0x0000100001047983 */ /* 0x000f280000100c00 */
[----:B------:R-:W5:Y:S04]  /*08d0*/  LDL.128 R8, [R1+0x20] ;  /* 0x0000200001087983 */ /* 0x000f680000100c00 */
[----:B------:R-:W2:Y:S04]  /*08e0*/  LDL.128 R12, [R1+0x30] ;  /* 0x00003000010c7983 */ /* 0x000ea80000100c00 */
        /* <DEDUP_REMOVED lines=11> */
[----:B------:R-:W2:Y:S01]  /*09a0*/  LDL.128 R60, [R1+0xf0] ;  /* 0x0000f000013c7983 */ /* 0x000ea20000100c00 */
[----:B------:R-:W-:-:S03]  /*09b0*/  UIADD3 UR4, UPT, UPT, UR4, 0x1, URZ ;  /* 0x0000000104047890 */ /* 0x000fc6000fffe0ff */
[----:B------:R1:W-:Y:S01]  /*09c0*/  STL.128 [R1], RZ ;  /* 0x000000ff01007387 */ /* 0x0003e20000100c00 */
[----:B------:R-:W-:-:S03]  /*09d0*/  UISETP.NE.AND UP0, UPT, UR4, 0x40, UPT ;  /* 0x000000400400788c */ /* 0x000fc6000bf05270 */
        /* <DEDUP_REMOVED lines=15> */
[----:B---3--:R1:W-:Y:S04]  /*0ad0*/  STG.E.64 desc[UR6][R2.64], R64 ;  /* 0x0000004002007986 */ /* 0x0083e8000c101b06 */
[----:B------:R1:W-:Y:S04]  /*0ae0*/  STG.E.64 desc[UR6][R2.64+0x8], R66 ;  /* 0x0000084202007986 */ /* 0x0003e8000c101b06 */
[----:B----4-:R1:W-:Y:S04]  /*0af0*/  STG.E.64 desc[UR6][R2.64+0x10], R4 ;  /* 0x0000100402007986 */ /* 0x0103e8000c101b06 */
[----:B------:R1:W-:Y:S04]  /*0b00*/  STG.E.64 desc[UR6][R2.64+0x18], R6 ;  /* 0x0000180602007986 */ /* 0x0003e8000c101b06 */
[----:B-----5:R1:W-:Y:S04]  /*0b10*/  STG.E.64 desc[UR6][R2.64+0x20], R8 ;  /* 0x0000200802007986 */ /* 0x0203e8000c101b06 */
[----:B------:R1:W-:Y:S04]  /*0b20*/  STG.E.64 desc[UR6][R2.64+0x28], R10 ;  /* 0x0000280a02007986 */ /* 0x0003e8000c101b06 */
[----:B--2---:R1:W-:Y:S04]  /*0b30*/  STG.E.64 desc[UR6][R2.64+0x30], R12 ;  /* 0x0000300c02007986 */ /* 0x0043e8000c101b06 */
[----:B------:R1:W-:Y:S04]  /*0b40*/  STG.E.64 desc[UR6][R2.64+0x38], R14 ;  /* 0x0000380e02007986 */ /* 0x0003e8000c101b06 */
        /* <DEDUP_REMOVED lines=23> */
[----:B------:R1:W-:Y:S01]  /*0cc0*/  STG.E.64 desc[UR6][R2.64+0xf8], R62 ;  /* 0x0000f83e02007986 */ /* 0x0003e2000c101b06 */
[----:B------:R-:W-:Y:S05]  /*0cd0*/  BRA.U UP0, `(.L_x_1) ;  /* 0xfffffff500bc7547 */ /* 0x000fea000b83ffff */
[----:B------:R-:W-:Y:S05]  /*0ce0*/  EXIT ;  /* 0x000000000000794d */ /* 0x000fea0003800000 */
.L_x_2:
[----:B------:R-:W-:-:S00]  /*0cf0*/  BRA `(.L_x_2) ;  /* 0xfffffffc00fc7947 */ /* 0x000fc0000383ffff */
[----:B------:R-:W-:-:S00]  /*0d00*/  NOP ;  /* 0x0000000000007918 */ /* 0x000fc00000000000 */
[----:B------:R-:W-:-:S00]  /*0d10*/  NOP ;  /* 0x0000000000007918 */ /* 0x000fc00000000000 */
[----:B------:R-:W-:-:S00]  /*0d20*/  NOP ;  /* 0x0000000000007918 */ /* 0x000fc00000000000 */
[----:B------:R-:W-:-:S00]  /*0d30*/  NOP ;  /* 0x0000000000007918 */ /* 0x000fc00000000000 */
[----:B------:R-:W-:-:S00]  /*0d40*/  NOP ;  /* 0x0000000000007918 */ /* 0x000fc00000000000 */
[----:B------:R-:W-:-:S00]  /*0d50*/  NOP ;  /* 0x0000000000007918 */ /* 0x000fc00000000000 */
[----:B------:R-:W-:-:S00]  /*0d60*/  NOP ;  /* 0x0000000000007918 */ /* 0x000fc00000000000 */
[----:B------:R-:W-:-:S00]  /*0d70*/  NOP ;  /* 0x0000000000007918 */ /* 0x000fc00000000000 */
.L_x_3:


//--------------------- .nv.shared.reserved.0     --------------------------
	.section	.nv.shared.reserved.0,"aw",@nobits
	.weak		__nv_reservedSMEM_offset_0_alias
	.size		__nv_reservedSMEM_offset_0_alias, 0, 64
	.other		__nv_reservedSMEM_offset_0_alias,@"STO_CUDA_RESERVED_SHARED STV_DEFAULT"
__nv_reservedSMEM_offset_0_alias:
	.zero		0
	.zero		64


//--------------------- .nv.constant0._Z11Gpu_martixNPdS_ --------------------------
	.section	.nv.constant0._Z11Gpu_martixNPdS_,"a",@progbits
	.sectionflags	@""
	.align	4
.nv.constant0._Z11Gpu_martixNPdS_:
	.zero		912


//--------------------- SYMBOLS --------------------------

	.type		.nv.reservedSmem.offset0,@object
	.size		.nv.reservedSmem.offset0,0x4
